	.headerflags	@"EF_CUDA_TEXMODE_UNIFIED EF_CUDA_64BIT_ADDRESS EF_CUDA_ACCELERATORS EF_CUDA_SM90 EF_CUDA_VIRTUAL_SM(EF_CUDA_SM90)"
	.elftype	@"ET_EXEC"


//--------------------- .nv.info                  --------------------------
	.section	.nv.info,"",@"SHT_CUDA_INFO"
	.align	4


	//----- nvinfo : EIATTR_REGCOUNT
	.align		4
        /*0000*/ 	.byte	0x04, 0x2f
        /*0002*/ 	.short	(.L_1 - .L_0)
	.align		4
.L_0:
        /*0004*/ 	.word	index@(triton_poi_fused_add_convolution_2)
        /*0008*/ 	.word	0x0000002f


	//----- nvinfo : EIATTR_MIN_STACK_SIZE
	.align		4
.L_1:
        /*000c*/ 	.byte	0x04, 0x12
        /*000e*/ 	.short	(.L_3 - .L_2)
	.align		4
.L_2:
        /*0010*/ 	.word	index@(triton_poi_fused_add_convolution_2)
        /*0014*/ 	.word	0x00000000


	//----- nvinfo : EIATTR_FRAME_SIZE
	.align		4
.L_3:
        /*0018*/ 	.byte	0x04, 0x11
        /*001a*/ 	.short	(.L_5 - .L_4)
	.align		4
.L_4:
        /*001c*/ 	.word	index@(triton_poi_fused_add_convolution_2)
        /*0020*/ 	.word	0x00000000


	//----- nvinfo : EIATTR_MIN_STACK_SIZE
	.align		4
.L_5:
        /*0024*/ 	.byte	0x04, 0x12
        /*0026*/ 	.short	(.L_7 - .L_6)
	.align		4
.L_6:
        /*0028*/ 	.word	index@(triton_poi_fused_add_convolution_2)
        /*002c*/ 	.word	0x00000000
.L_7:


//--------------------- .nv.info.triton_poi_fused_add_convolution_2 --------------------------
	.section	.nv.info.triton_poi_fused_add_convolution_2,"",@"SHT_CUDA_INFO"
	.sectionflags	@""
	.align	4


	//----- nvinfo : EIATTR_CUDA_API_VERSION
	.align		4
        /*0000*/ 	.byte	0x04, 0x37
        /*0002*/ 	.short	(.L_9 - .L_8)
.L_8:
        /*0004*/ 	.word	0x0000007c


	//----- nvinfo : EIATTR_KPARAM_INFO
	.align		4
.L_9:
        /*0008*/ 	.byte	0x04, 0x17
        /*000a*/ 	.short	(.L_11 - .L_10)
.L_10:
        /*000c*/ 	.word	0x00000000
        /*0010*/ 	.short	0x0005
        /*0012*/ 	.short	0x0024
        /*0014*/ 	.byte	0x00, 0xf0, 0x11, 0x00


	//----- nvinfo : EIATTR_KPARAM_INFO
	.align		4
.L_11:
        /*0018*/ 	.byte	0x04, 0x17
        /*001a*/ 	.short	(.L_13 - .L_12)
.L_12:
        /*001c*/ 	.word	0x00000000
        /*0020*/ 	.short	0x0004
        /*0022*/ 	.short	0x0020
        /*0024*/ 	.byte	0x00, 0xf0, 0x11, 0x00


	//----- nvinfo : EIATTR_KPARAM_INFO
	.align		4
.L_13:
        /*0028*/ 	.byte	0x04, 0x17
        /*002a*/ 	.short	(.L_15 - .L_14)
.L_14:
        /*002c*/ 	.word	0x00000000
        /*0030*/ 	.short	0x0003
        /*0032*/ 	.short	0x0018
        /*0034*/ 	.byte	0x00, 0xf4, 0x21, 0x00


	//----- nvinfo : EIATTR_KPARAM_INFO
	.align		4
.L_15:
        /*0038*/ 	.byte	0x04, 0x17
        /*003a*/ 	.short	(.L_17 - .L_16)
.L_16:
        /*003c*/ 	.word	0x00000000
        /*0040*/ 	.short	0x0002
        /*0042*/ 	.short	0x0010
        /*0044*/ 	.byte	0x00, 0xf4, 0x21, 0x00


	//----- nvinfo : EIATTR_KPARAM_INFO
	.align		4
.L_17:
        /*0048*/ 	.byte	0x04, 0x17
        /*004a*/ 	.short	(.L_19 - .L_18)
.L_18:
        /*004c*/ 	.word	0x00000000
        /*0050*/ 	.short	0x0001
        /*0052*/ 	.short	0x0008
        /*0054*/ 	.byte	0x00, 0xf4, 0x21, 0x00


	//----- nvinfo : EIATTR_KPARAM_INFO
	.align		4
.L_19:
        /*0058*/ 	.byte	0x04, 0x17
        /*005a*/ 	.short	(.L_21 - .L_20)
.L_20:
        /*005c*/ 	.word	0x00000000
        /*0060*/ 	.short	0x0000
        /*0062*/ 	.short	0x0000
        /*0064*/ 	.byte	0x00, 0xf4, 0x21, 0x00


	//----- nvinfo : EIATTR_SPARSE_MMA_MASK
	.align		4
.L_21:
        /*0068*/ 	.byte	0x03, 0x50
        /*006a*/ 	.short	0x0000


	//----- nvinfo : EIATTR_MAXREG_COUNT
	.align		4
        /*006c*/ 	.byte	0x03, 0x1b
        /*006e*/ 	.short	0x00ff


	//----- nvinfo : EIATTR_EXIT_INSTR_OFFSETS
	.align		4
        /*0070*/ 	.byte	0x04, 0x1c
        /*0072*/ 	.short	(.L_23 - .L_22)


	//   ....[0]....
.L_22:
        /*0074*/ 	.word	0x00000ba0


	//----- nvinfo : EIATTR_REQNTID
	.align		4
.L_23:
        /*0078*/ 	.byte	0x04, 0x10
        /*007a*/ 	.short	(.L_25 - .L_24)
.L_24:
        /*007c*/ 	.word	0x00000100
        /*0080*/ 	.word	0x00000001
        /*0084*/ 	.word	0x00000001


	//----- nvinfo : EIATTR_CBANK_PARAM_SIZE
	.align		4
.L_25:
        /*0088*/ 	.byte	0x03, 0x19
        /*008a*/ 	.short	0x0028


	//----- nvinfo : EIATTR_PARAM_CBANK
	.align		4
        /*008c*/ 	.byte	0x04, 0x0a
        /*008e*/ 	.short	(.L_27 - .L_26)
	.align		4
.L_26:
        /*0090*/ 	.word	index@(.nv.constant0.triton_poi_fused_add_convolution_2)
        /*0094*/ 	.short	0x0210
        /*0096*/ 	.short	0x0028


	//----- nvinfo : EIATTR_SW_WAR
	.align		4
.L_27:
        /*0098*/ 	.byte	0x04, 0x36
        /*009a*/ 	.short	(.L_29 - .L_28)
.L_28:
        /*009c*/ 	.word	0x00000008
.L_29:


//--------------------- .nv.callgraph             --------------------------
	.section	.nv.callgraph,"",@"SHT_CUDA_CALLGRAPH"
	.align	4
	.sectionentsize	8
	.align		4
        /*0000*/ 	.word	0x00000000
	.align		4
        /*0004*/ 	.word	0xffffffff
	.align		4
        /*0008*/ 	.word	0x00000000
	.align		4
        /*000c*/ 	.word	0xfffffffe
	.align		4
        /*0010*/ 	.word	0x00000000
	.align		4
        /*0014*/ 	.word	0xfffffffd
	.align		4
        /*0018*/ 	.word	0x00000000
	.align		4
        /*001c*/ 	.word	0xfffffffc


//--------------------- .text.triton_poi_fused_add_convolution_2 --------------------------
	.section	.text.triton_poi_fused_add_convolution_2,"ax",@progbits
	.sectionflags	@"SHF_BARRIERS=1"
	.align	128
        .global         triton_poi_fused_add_convolution_2
        .type           triton_poi_fused_add_convolution_2,@function
        .size           triton_poi_fused_add_convolution_2,(.L_x_1 - triton_poi_fused_add_convolution_2)
        .other          triton_poi_fused_add_convolution_2,@"STO_CUDA_ENTRY STV_DEFAULT"
triton_poi_fused_add_convolution_2:
.text.triton_poi_fused_add_convolution_2:
[----:B------:R-:W-:Y:S01]  /*0000*/  LDC R1, c[0x0][0x28] ;  /* 0x00000a00ff017b82 */ /* 0x000fe20000000800 */
[----:B------:R-:W1:Y:S07]  /*0010*/  S2R R2, SR_TID.X ;  /* 0x0000000000027919 */ /* 0x000e6e0000002100 */
[----:B------:R-:W2:Y:S01]  /*0020*/  LDC.64 R12, c[0x0][0x210] ;  /* 0x00008400ff0c7b82 */ /* 0x000ea20000000a00 */
[----:B------:R-:W-:Y:S01]  /*0030*/  ULDC.64 UR6, c[0x0][0x208] ;  /* 0x0000820000067ab9 */ /* 0x000fe20000000a00 */
[----:B------:R-:W3:Y:S01]  /*0040*/  S2R R20, SR_CTAID.Y ;  /* 0x0000000000147919 */ /* 0x000ee20000002600 */
[----:B------:R-:W4:Y:S05]  /*0050*/  S2R R21, SR_CTAID.X ;  /* 0x0000000000157919 */ /* 0x000f2a0000002500 */
[----:B------:R-:W5:Y:S01]  /*0060*/  S2UR UR5, SR_CgaCtaId ;  /* 0x00000000000579c3 */ /* 0x000f620000008800 */
[----:B------:R-:W-:-:S07]  /*0070*/  UMOV UR4, 0x400 ;  /* 0x0000040000047882 */ /* 0x000fce0000000000 */
[----:B------:R-:W2:Y:S01]  /*0080*/  LDC.64 R24, c[0x0][0x218] ;  /* 0x00008600ff187b82 */ /* 0x000ea20000000a00 */
[----:B-1----:R-:W-:Y:S01]  /*0090*/  IMAD.SHL.U32 R0, R2, 0x4, RZ ;  /* 0x0000000402007824 */ /* 0x002fe200078e00ff */
[----:B------:R-:W-:Y:S02]  /*00a0*/  SHF.R.U32.HI R22, RZ, 0x6, R2 ;  /* 0x00000006ff167819 */ /* 0x000fe40000011602 */
[--C-:B---3--:R-:W-:Y:S02]  /*00b0*/  SHF.R.S32.HI R3, RZ, 0x17, R20.reuse ;  /* 0x00000017ff037819 */ /* 0x108fe40000011414 */
[----:B------:R-:W-:Y:S02]  /*00c0*/  LOP3.LUT R5, R0, 0xfc, RZ, 0xc0, !PT ;  /* 0x000000fc00057812 */ /* 0x000fe400078ec0ff */
[----:B------:R-:W-:Y:S02]  /*00d0*/  SGXT R3, R3, 0x1 ;  /* 0x000000010303781a */ /* 0x000fe40000000200 */
[----:B------:R-:W-:-:S02]  /*00e0*/  PRMT R4, R5, 0x6540, R20 ;  /* 0x0000654005047816 */ /* 0x000fc40000000014 */
[----:B----4-:R-:W-:Y:S02]  /*00f0*/  SHF.L.U32 R21, R21, 0x4, RZ ;  /* 0x0000000415157819 */ /* 0x010fe400000006ff */
[----:B------:R-:W-:Y:S02]  /*0100*/  LEA.HI R5, R3, R4, RZ, 0x9 ;  /* 0x0000000403057211 */ /* 0x000fe400078f48ff */
[----:B------:R-:W-:Y:S02]  /*0110*/  SGXT.U32 R22, R22, 0x2 ;  /* 0x000000021616781a */ /* 0x000fe40000000000 */
[C---:B------:R-:W-:Y:S01]  /*0120*/  LOP3.LUT R7, R5.reuse, 0xfffffe00, RZ, 0xc0, !PT ;  /* 0xfffffe0005077812 */ /* 0x040fe200078ec0ff */
[----:B------:R-:W-:Y:S01]  /*0130*/  IMAD.SHL.U32 R6, R5, 0x1000, RZ ;  /* 0x0000100005067824 */ /* 0x000fe200078e00ff */
[----:B------:R-:W-:-:S04]  /*0140*/  LOP3.LUT R5, R21, R22, RZ, 0xfc, !PT ;  /* 0x0000001615057212 */ /* 0x000fc800078efcff */
[----:B------:R-:W-:-:S04]  /*0150*/  LOP3.LUT R6, R6, 0xffe00000, RZ, 0xc0, !PT ;  /* 0xffe0000006067812 */ /* 0x000fc800078ec0ff */
[----:B------:R-:W-:-:S05]  /*0160*/  IADD3 R6, R6, R4, -R7 ;  /* 0x0000000406067210 */ /* 0x000fca0007ffe807 */
[----:B------:R-:W-:-:S04]  /*0170*/  IMAD R11, R5, 0x200, R6 ;  /* 0x00000200050b7824 */ /* 0x000fc800078e0206 */
[C---:B------:R-:W-:Y:S01]  /*0180*/  VIADD R9, R11.reuse, 0x800 ;  /* 0x000008000b097836 */ /* 0x040fe20000000000 */
[----:B------:R-:W-:Y:S01]  /*0190*/  IADD3 R17, R11, 0x1000, RZ ;  /* 0x000010000b117810 */ /* 0x000fe20007ffe0ff */
[----:B--2---:R-:W-:-:S04]  /*01a0*/  IMAD.WIDE R4, R11, 0x4, R12 ;  /* 0x000000040b047825 */ /* 0x004fc800078e020c */
[--C-:B------:R-:W-:Y:S02]  /*01b0*/  IMAD.WIDE R8, R9, 0x4, R12.reuse ;  /* 0x0000000409087825 */ /* 0x100fe400078e020c */
[----:B------:R-:W2:Y:S02]  /*01c0*/  LDG.E.EL.128 R4, desc[UR6][R4.64] ;  /* 0x0000000604047981 */ /* 0x000ea4000c2e1d00 */
[----:B------:R-:W-:Y:S02]  /*01d0*/  VIADD R15, R11, 0x1800 ;  /* 0x000018000b0f7836 */ /* 0x000fe40000000000 */
[--C-:B------:R-:W-:Y:S01]  /*01e0*/  IMAD.WIDE R16, R17, 0x4, R12.reuse ;  /* 0x0000000411107825 */ /* 0x100fe200078e020c */
[----:B------:R-:W3:Y:S03]  /*01f0*/  LDG.E.EL.128 R8, desc[UR6][R8.64] ;  /* 0x0000000608087981 */ /* 0x000ee6000c2e1d00 */
[----:B------:R-:W-:-:S02]  /*0200*/  IMAD.WIDE R12, R15, 0x4, R12 ;  /* 0x000000040f0c7825 */ /* 0x000fc400078e020c */
[----:B------:R-:W4:Y:S04]  /*0210*/  LDG.E.EL.128 R16, desc[UR6][R16.64] ;  /* 0x0000000610107981 */ /* 0x000f28000c2e1d00 */
[----:B------:R-:W3:Y:S01]  /*0220*/  LDG.E.EL.128 R12, desc[UR6][R12.64] ;  /* 0x000000060c0c7981 */ /* 0x000ee2000c2e1d00 */
[C---:B------:R-:W-:Y:S01]  /*0230*/  SHF.L.U32 R23, R2.reuse, 0x6, RZ ;  /* 0x0000000602177819 */ /* 0x040fe200000006ff */
[----:B-----5:R-:W-:Y:S01]  /*0240*/  UPRMT UR4, UR5, 0x654, UR4 ;  /* 0x0000065405047896 */ /* 0x020fe20008000004 */
[----:B------:R-:W-:Y:S02]  /*0250*/  PRMT R26, R2, 0x6540, R20 ;  /* 0x00006540021a7816 */ /* 0x000fe40000000014 */
[----:B------:R-:W-:Y:S02]  /*0260*/  LOP3.LUT R23, R23, 0xfc0, RZ, 0xc0, !PT ;  /* 0x00000fc017177812 */ /* 0x000fe400078ec0ff */
[----:B------:R-:W-:-:S02]  /*0270*/  LEA.HI R3, R3, R26, RZ, 0x9 ;  /* 0x0000001a03037211 */ /* 0x000fc400078f48ff */
[C---:B------:R-:W-:Y:S02]  /*0280*/  LOP3.LUT R28, R23.reuse, 0x10, RZ, 0xfc, !PT ;  /* 0x00000010171c7812 */ /* 0x040fe400078efcff */
[C---:B------:R-:W-:Y:S02]  /*0290*/  LOP3.LUT R29, R23.reuse, 0x20, RZ, 0xfc, !PT ;  /* 0x00000020171d7812 */ /* 0x040fe400078efcff */
[C---:B------:R-:W-:Y:S02]  /*02a0*/  LOP3.LUT R22, R23.reuse, R22, RZ, 0xfc, !PT ;  /* 0x0000001617167212 */ /* 0x040fe400078efcff */
[C---:B------:R-:W-:Y:S02]  /*02b0*/  LEA.HI R27, R23.reuse, UR4, RZ, 0x1e ;  /* 0x00000004171b7c11 */ /* 0x040fe4000f8ff0ff */
[----:B------:R-:W-:Y:S02]  /*02c0*/  LOP3.LUT R30, R23, 0x30, RZ, 0xfc, !PT ;  /* 0x00000030171e7812 */ /* 0x000fe400078efcff */
[----:B------:R-:W-:Y:S01]  /*02d0*/  LEA.HI R23, R28, UR4, RZ, 0x1e ;  /* 0x000000041c177c11 */ /* 0x000fe2000f8ff0ff */
[----:B------:R-:W-:Y:S01]  /*02e0*/  IMAD R27, R22, 0x4, R27 ;  /* 0x00000004161b7824 */ /* 0x000fe200078e021b */
[----:B------:R-:W-:-:S02]  /*02f0*/  LEA.HI R29, R29, UR4, RZ, 0x1e ;  /* 0x000000041d1d7c11 */ /* 0x000fc4000f8ff0ff */
[----:B------:R-:W-:Y:S02]  /*0300*/  LEA.HI R31, R30, UR4, RZ, 0x1e ;  /* 0x000000041e1f7c11 */ /* 0x000fe4000f8ff0ff */
[C---:B------:R-:W-:Y:S01]  /*0310*/  LEA R28, R22.reuse, R23, 0x2 ;  /* 0x00000017161c7211 */ /* 0x040fe200078e10ff */
[C---:B------:R-:W-:Y:S01]  /*0320*/  IMAD R23, R22.reuse, 0x4, R29 ;  /* 0x0000000416177824 */ /* 0x040fe200078e021d */
[----:B------:R-:W-:Y:S02]  /*0330*/  LEA R22, R22, R31, 0x2 ;  /* 0x0000001f16167211 */ /* 0x000fe400078e10ff */
[----:B------:R-:W-:-:S05]  /*0340*/  LOP3.LUT R3, R3, 0xfffffe00, RZ, 0xc0, !PT ;  /* 0xfffffe0003037812 */ /* 0x000fca00078ec0ff */
[----:B------:R-:W-:-:S04]  /*0350*/  IMAD.IADD R3, R26, 0x1, -R3 ;  /* 0x000000011a037824 */ /* 0x000fc800078e0a03 */
[----:B0-----:R-:W-:Y:S01]  /*0360*/  IMAD.WIDE R24, R3, 0x4, R24 ;  /* 0x0000000403187825 */ /* 0x001fe200078e0218 */
[----:B------:R-:W-:-:S04]  /*0370*/  SHF.R.U32.HI R3, RZ, 0x2, R2 ;  /* 0x00000002ff037819 */ /* 0x000fc80000011602 */
[----:B------:R-:W-:Y:S01]  /*0380*/  SGXT.U32 R3, R3, 0x6 ;  /* 0x000000060303781a */ /* 0x000fe20000000000 */
[----:B--2---:R-:W-:Y:S04]  /*0390*/  STS [R27], R4 ;  /* 0x000000041b007388 */ /* 0x004fe80000000800 */
[----:B------:R0:W-:Y:S04]  /*03a0*/  STS [R28+0x40], R5 ;  /* 0x000040051c007388 */ /* 0x0001e80000000800 */
[----:B------:R1:W-:Y:S04]  /*03b0*/  STS [R23+0x80], R6 ;  /* 0x0000800617007388 */ /* 0x0003e80000000800 */
[----:B------:R-:W-:Y:S01]  /*03c0*/  STS [R22+0xc0], R7 ;  /* 0x0000c00716007388 */ /* 0x000fe20000000800 */
[----:B0-----:R-:W0:Y:S03]  /*03d0*/  LDC.64 R4, c[0x0][0x220] ;  /* 0x00008800ff047b82 */ /* 0x001e260000000a00 */
[----:B---3--:R-:W-:Y:S04]  /*03e0*/  STS [R27+0x10], R8 ;  /* 0x000010081b007388 */ /* 0x008fe80000000800 */
[----:B------:R-:W-:Y:S04]  /*03f0*/  STS [R28+0x50], R9 ;  /* 0x000050091c007388 */ /* 0x000fe80000000800 */
[----:B------:R-:W-:Y:S04]  /*0400*/  STS [R23+0x90], R10 ;  /* 0x0000900a17007388 */ /* 0x000fe80000000800 */
[----:B------:R-:W-:Y:S04]  /*0410*/  STS [R22+0xd0], R11 ;  /* 0x0000d00b16007388 */ /* 0x000fe80000000800 */
[----:B----4-:R-:W-:Y:S04]  /*0420*/  STS [R27+0x20], R16 ;  /* 0x000020101b007388 */ /* 0x010fe80000000800 */
[----:B------:R-:W-:Y:S04]  /*0430*/  STS [R28+0x60], R17 ;  /* 0x000060111c007388 */ /* 0x000fe80000000800 */
[----:B------:R-:W-:Y:S04]  /*0440*/  STS [R23+0xa0], R18 ;  /* 0x0000a01217007388 */ /* 0x000fe80000000800 */
[----:B------:R-:W-:Y:S04]  /*0450*/  STS [R22+0xe0], R19 ;  /* 0x0000e01316007388 */ /* 0x000fe80000000800 */
[----:B------:R-:W-:Y:S04]  /*0460*/  STS [R27+0x30], R12 ;  /* 0x0000300c1b007388 */ /* 0x000fe80000000800 */
[----:B------:R-:W-:Y:S04]  /*0470*/  STS [R28+0x70], R13 ;  /* 0x0000700d1c007388 */ /* 0x000fe80000000800 */
[----:B------:R2:W-:Y:S04]  /*0480*/  STS [R23+0xb0], R14 ;  /* 0x0000b00e17007388 */ /* 0x0005e80000000800 */
[----:B------:R3:W-:Y:S01]  /*0490*/  STS [R22+0xf0], R15 ;  /* 0x0000f00f16007388 */ /* 0x0007e20000000800 */
[----:B------:R-:W-:Y:S06]  /*04a0*/  BAR.SYNC.DEFER_BLOCKING 0x0 ;  /* 0x0000000000007b1d */ /* 0x000fec0000010000 */
[----:B------:R4:W5:Y:S01]  /*04b0*/  LDG.E.EL R29, desc[UR6][R24.64] ;  /* 0x00000006181d7981 */ /* 0x000962000c2e1900 */
[----:B-1----:R-:W-:-:S02]  /*04c0*/  LOP3.LUT R6, R21, 0xc, R0, 0xf8, !PT ;  /* 0x0000000c15067812 */ /* 0x002fc400078ef800 */
[----:B------:R-:W-:Y:S02]  /*04d0*/  PRMT R21, R3, 0x6540, R20 ;  /* 0x0000654003157816 */ /* 0x000fe40000000014 */
[----:B------:R-:W-:-:S03]  /*04e0*/  SHF.L.U32 R20, R20, 0x8, RZ ;  /* 0x0000000814147819 */ /* 0x000fc600000006ff */
[----:B------:R-:W-:Y:S01]  /*04f0*/  IMAD R21, R21, 0x1000, R6 ;  /* 0x0000100015157824 */ /* 0x000fe200078e0206 */
[----:B--2---:R-:W-:-:S03]  /*0500*/  LOP3.LUT R23, R20, 0x40, R3, 0xfe, !PT ;  /* 0x0000004014177812 */ /* 0x004fc600078efe03 */
[----:B0-----:R-:W-:Y:S01]  /*0510*/  IMAD.WIDE R12, R21, 0x4, R4 ;  /* 0x00000004150c7825 */ /* 0x001fe200078e0204 */
[----:B----4-:R-:W-:Y:S02]  /*0520*/  LOP3.LUT R25, R20, 0x80, R3, 0xfe, !PT ;  /* 0x0000008014197812 */ /* 0x010fe400078efe03 */
[----:B------:R-:W-:Y:S02]  /*0530*/  LOP3.LUT R27, R20, 0xc0, R3, 0xfe, !PT ;  /* 0x000000c0141b7812 */ /* 0x000fe400078efe03 */
[-C--:B------:R-:W-:Y:S01]  /*0540*/  LEA R23, R23, R6.reuse, 0xc ;  /* 0x0000000617177211 */ /* 0x080fe200078e60ff */
[----:B---3--:R-:W2:Y:S01]  /*0550*/  LDG.E.EL.128 R12, desc[UR6][R12.64] ;  /* 0x000000060c0c7981 */ /* 0x008ea2000c2e1d00 */
[----:B------:R-:W-:Y:S01]  /*0560*/  IMAD R25, R25, 0x1000, R6 ;  /* 0x0000100019197824 */ /* 0x000fe200078e0206 */
[----:B------:R-:W-:Y:S02]  /*0570*/  LEA R27, R27, R6, 0xc ;  /* 0x000000061b1b7211 */ /* 0x000fe400078e60ff */
[----:B------:R-:W-:-:S04]  /*0580*/  IMAD.WIDE R16, R23, 0x4, R4 ;  /* 0x0000000417107825 */ /* 0x000fc800078e0204 */
[--C-:B------:R-:W-:Y:S02]  /*0590*/  IMAD.WIDE R8, R25, 0x4, R4.reuse ;  /* 0x0000000419087825 */ /* 0x100fe400078e0204 */
[----:B------:R-:W3:Y:S02]  /*05a0*/  LDG.E.EL.128 R16, desc[UR6][R16.64] ;  /* 0x0000000610107981 */ /* 0x000ee4000c2e1d00 */
[----:B------:R-:W-:Y:S02]  /*05b0*/  IMAD.WIDE R4, R27, 0x4, R4 ;  /* 0x000000041b047825 */ /* 0x000fe400078e0204 */
[----:B------:R-:W4:Y:S04]  /*05c0*/  LDG.E.EL.128 R8, desc[UR6][R8.64] ;  /* 0x0000000608087981 */ /* 0x000f28000c2e1d00 */
[----:B------:R-:W2:Y:S01]  /*05d0*/  LDG.E.EL.128 R4, desc[UR6][R4.64] ;  /* 0x0000000604047981 */ /* 0x000ea2000c2e1d00 */
[----:B------:R-:W-:-:S02]  /*05e0*/  LOP3.LUT R20, R0, 0x3fc, RZ, 0xc0, !PT ;  /* 0x000003fc00147812 */ /* 0x000fc400078ec0ff */
[----:B------:R-:W-:Y:S02]  /*05f0*/  LOP3.LUT R0, R2, 0xff, RZ, 0xc0, !PT ;  /* 0x000000ff02007812 */ /* 0x000fe400078ec0ff */
[C---:B------:R-:W-:Y:S02]  /*0600*/  LOP3.LUT R24, R20.reuse, 0x800, RZ, 0xfc, !PT ;  /* 0x0000080014187812 */ /* 0x040fe400078efcff */
[C---:B------:R-:W-:Y:S02]  /*0610*/  LOP3.LUT R22, R20.reuse, 0x400, RZ, 0xfc, !PT ;  /* 0x0000040014167812 */ /* 0x040fe400078efcff */
[----:B------:R-:W-:Y:S02]  /*0620*/  LOP3.LUT R26, R20, 0xc00, RZ, 0xfc, !PT ;  /* 0x00000c00141a7812 */ /* 0x000fe400078efcff */
[----:B------:R-:W-:Y:S02]  /*0630*/  SHF.R.U32.HI R24, RZ, 0x2, R24 ;  /* 0x00000002ff187819 */ /* 0x000fe40000011618 */
[----:B------:R-:W-:-:S02]  /*0640*/  SHF.R.U32.HI R22, RZ, 0x2, R22 ;  /* 0x00000002ff167819 */ /* 0x000fc40000011616 */
[----:B------:R-:W-:Y:S02]  /*0650*/  SHF.R.U32.HI R26, RZ, 0x2, R26 ;  /* 0x00000002ff1a7819 */ /* 0x000fe4000001161a */
[----:B------:R-:W-:Y:S02]  /*0660*/  LOP3.LUT R2, R2, 0xfc, RZ, 0xc0, !PT ;  /* 0x000000fc02027812 */ /* 0x000fe400078ec0ff */
[----:B------:R-:W-:Y:S02]  /*0670*/  LOP3.LUT R24, R24, 0x2fc, RZ, 0xc0, !PT ;  /* 0x000002fc18187812 */ /* 0x000fe400078ec0ff */
[----:B------:R-:W-:Y:S01]  /*0680*/  LOP3.LUT R22, R22, 0x1fc, RZ, 0xc0, !PT ;  /* 0x000001fc16167812 */ /* 0x000fe200078ec0ff */
[----:B------:R-:W-:Y:S01]  /*0690*/  VIADD R31, R2, UR4 ;  /* 0x00000004021f7c36 */ /* 0x000fe20008000000 */
[----:B------:R-:W-:Y:S01]  /*06a0*/  LOP3.LUT R26, R26, 0x3fc, RZ, 0xc0, !PT ;  /* 0x000003fc1a1a7812 */ /* 0x000fe200078ec0ff */
[----:B------:R-:W-:Y:S01]  /*06b0*/  VIADD R35, R24, UR4 ;  /* 0x0000000418237c36 */ /* 0x000fe20008000000 */
[----:B------:R-:W-:Y:S01]  /*06c0*/  IADD3 R33, R22, UR4, RZ ;  /* 0x0000000416217c10 */ /* 0x000fe2000fffe0ff */
[C---:B------:R-:W-:Y:S01]  /*06d0*/  IMAD R22, R20.reuse, 0x4, R31 ;  /* 0x0000000414167824 */ /* 0x040fe200078e021f */
[----:B------:R-:W-:Y:S01]  /*06e0*/  IADD3 R39, R26, UR4, RZ ;  /* 0x000000041a277c10 */ /* 0x000fe2000fffe0ff */
[C---:B------:R-:W-:Y:S01]  /*06f0*/  IMAD R37, R20.reuse, 0x4, R35 ;  /* 0x0000000414257824 */ /* 0x040fe200078e0223 */
[----:B------:R-:W-:-:S02]  /*0700*/  LEA R33, R20, R33, 0x2 ;  /* 0x0000002114217211 */ /* 0x000fc400078e10ff */
[----:B------:R-:W-:Y:S01]  /*0710*/  LEA R42, R20, R39, 0x2 ;  /* 0x00000027142a7211 */ /* 0x000fe200078e10ff */
[----:B------:R-:W-:Y:S01]  /*0720*/  LDS R2, [R22] ;  /* 0x0000000016027984 */ /* 0x000fe20000000800 */
[----:B------:R-:W-:Y:S02]  /*0730*/  LEA R44, R0, UR4, 0x3 ;  /* 0x00000004002c7c11 */ /* 0x000fe4000f8e18ff */
[C---:B------:R-:W-:Y:S01]  /*0740*/  LEA R41, R3.reuse, UR4, 0x3 ;  /* 0x0000000403297c11 */ /* 0x040fe2000f8e18ff */
[----:B------:R-:W-:Y:S04]  /*0750*/  LDS R38, [R22+0x4] ;  /* 0x0000040016267984 */ /* 0x000fe80000000800 */
[----:B------:R-:W-:Y:S04]  /*0760*/  LDS R39, [R22+0x8] ;  /* 0x0000080016277984 */ /* 0x000fe80000000800 */
[----:B------:R-:W-:Y:S04]  /*0770*/  LDS R40, [R22+0xc] ;  /* 0x00000c0016287984 */ /* 0x000fe80000000800 */
[----:B------:R-:W-:Y:S04]  /*0780*/  LDS R32, [R33+0x1000] ;  /* 0x0010000021207984 */ /* 0x000fe80000000800 */
[----:B------:R-:W-:Y:S04]  /*0790*/  LDS R34, [R33+0x1004] ;  /* 0x0010040021227984 */ /* 0x000fe80000000800 */
[----:B------:R-:W-:Y:S04]  /*07a0*/  LDS R35, [R33+0x1008] ;  /* 0x0010080021237984 */ /* 0x000fe80000000800 */
[----:B------:R0:W-:Y:S04]  /*07b0*/  LDS R36, [R33+0x100c] ;  /* 0x00100c0021247984 */ /* 0x0001e80000000800 */
[----:B------:R-:W-:Y:S04]  /*07c0*/  LDS R26, [R37+0x2000] ;  /* 0x00200000251a7984 */ /* 0x000fe80000000800 */
[----:B------:R-:W-:Y:S01]  /*07d0*/  LDS R28, [R37+0x2004] ;  /* 0x00200400251c7984 */ /* 0x000fe20000000800 */
[----:B0-----:R-:W-:-:S03]  /*07e0*/  LOP3.LUT R33, R3, 0x40, RZ, 0xfc, !PT ;  /* 0x0000004003217812 */ /* 0x001fc600078efcff */
[----:B------:R-:W-:Y:S04]  /*07f0*/  LDS R30, [R37+0x2008] ;  /* 0x00200800251e7984 */ /* 0x000fe80000000800 */
[----:B------:R0:W-:Y:S04]  /*0800*/  LDS R31, [R37+0x200c] ;  /* 0x00200c00251f7984 */ /* 0x0001e80000000800 */
[----:B------:R-:W-:Y:S04]  /*0810*/  LDS R0, [R42+0x3000] ;  /* 0x003000002a007984 */ /* 0x000fe80000000800 */
[----:B------:R-:W-:Y:S01]  /*0820*/  LDS R20, [R42+0x3004] ;  /* 0x003004002a147984 */ /* 0x000fe20000000800 */
[----:B0-----:R-:W-:-:S02]  /*0830*/  LEA R37, R33, UR4, 0x3 ;  /* 0x0000000421257c11 */ /* 0x001fc4000f8e18ff */
[C---:B------:R-:W-:Y:S01]  /*0840*/  LOP3.LUT R33, R3.reuse, 0x80, RZ, 0xfc, !PT ;  /* 0x0000008003217812 */ /* 0x040fe200078efcff */
[----:B------:R-:W-:Y:S01]  /*0850*/  LDS R22, [R42+0x3008] ;  /* 0x003008002a167984 */ /* 0x000fe20000000800 */
[----:B------:R-:W-:Y:S02]  /*0860*/  LOP3.LUT R3, R3, 0xc0, RZ, 0xfc, !PT ;  /* 0x000000c003037812 */ /* 0x000fe400078efcff */
[----:B------:R-:W-:Y:S01]  /*0870*/  LEA R33, R33, UR4, 0x3 ;  /* 0x0000000421217c11 */ /* 0x000fe2000f8e18ff */
[----:B------:R0:W-:Y:S01]  /*0880*/  LDS R24, [R42+0x300c] ;  /* 0x00300c002a187984 */ /* 0x0001e20000000800 */
[----:B------:R-:W-:Y:S01]  /*0890*/  BAR.SYNC.DEFER_BLOCKING 0x0 ;  /* 0x0000000000007b1d */ /* 0x000fe20000010000 */
[----:B0-----:R-:W-:-:S05]  /*08a0*/  LEA R42, R3, UR4, 0x3 ;  /* 0x00000004032a7c11 */ /* 0x001fca000f8e18ff */
[----:B-----5:R-:W-:Y:S02]  /*08b0*/  STS [R44], R29 ;  /* 0x0000001d2c007388 */ /* 0x020fe40000000800 */
[----:B------:R-:W-:Y:S06]  /*08c0*/  BAR.SYNC.DEFER_BLOCKING 0x0 ;  /* 0x0000000000007b1d */ /* 0x000fec0000010000 */
[----:B------:R-:W0:Y:S04]  /*08d0*/  LDS R41, [R41] ;  /* 0x0000000029297984 */ /* 0x000e280000000800 */
[----:B------:R-:W1:Y:S04]  /*08e0*/  LDS R37, [R37] ;  /* 0x0000000025257984 */ /* 0x000e680000000800 */
[----:B------:R-:W5:Y:S04]  /*08f0*/  LDS R29, [R42] ;  /* 0x000000002a1d7984 */ /* 0x000f680000000800 */
[----:B------:R-:W4:Y:S01]  /*0900*/  LDS R33, [R33] ;  /* 0x0000000021217984 */ /* 0x000f220000000800 */
[--C-:B0-----:R-:W-:Y:S01]  /*0910*/  FADD R3, R2, R41.reuse ;  /* 0x0000002902037221 */ /* 0x101fe20000000000 */
[--C-:B------:R-:W-:Y:S01]  /*0920*/  FADD R39, R39, R41.reuse ;  /* 0x0000002927277221 */ /* 0x100fe20000000000 */
[--C-:B------:R-:W-:Y:S01]  /*0930*/  FADD R38, R38, R41.reuse ;  /* 0x0000002926267221 */ /* 0x100fe20000000000 */
[----:B------:R-:W-:Y:S01]  /*0940*/  FADD R40, R40, R41 ;  /* 0x0000002928287221 */ /* 0x000fe20000000000 */
[----:B--2---:R-:W-:Y:S01]  /*0950*/  FADD R12, R12, R3 ;  /* 0x000000030c0c7221 */ /* 0x004fe20000000000 */
[----:B-1----:R-:W-:Y:S01]  /*0960*/  FADD R35, R35, R37 ;  /* 0x0000002523237221 */ /* 0x002fe20000000000 */
[----:B------:R-:W0:Y:S01]  /*0970*/  LDC.64 R2, c[0x0][0x228] ;  /* 0x00008a00ff027b82 */ /* 0x000e220000000a00 */
[----:B------:R-:W-:Y:S01]  /*0980*/  FADD R14, R14, R39 ;  /* 0x000000270e0e7221 */ /* 0x000fe20000000000 */
[----:B-----5:R-:W-:Y:S01]  /*0990*/  FADD R20, R20, R29 ;  /* 0x0000001d14147221 */ /* 0x020fe20000000000 */
[----:B---3--:R-:W-:Y:S01]  /*09a0*/  FADD R18, R18, R35 ;  /* 0x0000002312127221 */ /* 0x008fe20000000000 */
[--C-:B------:R-:W-:Y:S01]  /*09b0*/  FADD R39, R32, R37.reuse ;  /* 0x0000002520277221 */ /* 0x100fe20000000000 */
[--C-:B------:R-:W-:Y:S01]  /*09c0*/  FADD R34, R34, R37.reuse ;  /* 0x0000002522227221 */ /* 0x100fe20000000000 */
[----:B------:R-:W-:Y:S01]  /*09d0*/  FADD R36, R36, R37 ;  /* 0x0000002524247221 */ /* 0x000fe20000000000 */
[----:B----4-:R-:W-:Y:S01]  /*09e0*/  FADD R35, R26, R33 ;  /* 0x000000211a237221 */ /* 0x010fe20000000000 */
[----:B------:R-:W-:Y:S01]  /*09f0*/  FADD R24, R24, R29 ;  /* 0x0000001d18187221 */ /* 0x000fe20000000000 */
[--C-:B------:R-:W-:Y:S01]  /*0a00*/  FADD R28, R28, R33.reuse ;  /* 0x000000211c1c7221 */ /* 0x100fe20000000000 */
[--C-:B------:R-:W-:Y:S01]  /*0a10*/  FADD R37, R30, R33.reuse ;  /* 0x000000211e257221 */ /* 0x100fe20000000000 */
[----:B------:R-:W-:Y:S01]  /*0a20*/  FADD R26, R31, R33 ;  /* 0x000000211f1a7221 */ /* 0x000fe20000000000 */
[--C-:B------:R-:W-:Y:S01]  /*0a30*/  FADD R31, R0, R29.reuse ;  /* 0x0000001d001f7221 */ /* 0x100fe20000000000 */
[----:B------:R-:W-:Y:S01]  /*0a40*/  FADD R33, R22, R29 ;  /* 0x0000001d16217221 */ /* 0x000fe20000000000 */
        /* <DEDUP_REMOVED lines=10> */
[----:B0-----:R-:W-:-:S04]  /*0af0*/  IMAD.WIDE R20, R21, 0x4, R2 ;  /* 0x0000000415147825 */ /* 0x001fc800078e0202 */
[----:B------:R-:W-:Y:S01]  /*0b00*/  FADD R11, R11, R26 ;  /* 0x0000001a0b0b7221 */ /* 0x000fe20000000000 */
[----:B------:R-:W-:Y:S01]  /*0b10*/  FADD R4, R4, R31 ;  /* 0x0000001f04047221 */ /* 0x000fe20000000000 */
[----:B------:R-:W-:Y:S01]  /*0b20*/  FADD R6, R6, R33 ;  /* 0x0000002106067221 */ /* 0x000fe20000000000 */
[--C-:B------:R-:W-:Y:S01]  /*0b30*/  IMAD.WIDE R22, R23, 0x4, R2.reuse ;  /* 0x0000000417167825 */ /* 0x100fe200078e0202 */
[----:B------:R-:W-:Y:S03]  /*0b40*/  STG.E.128 desc[UR6][R20.64], R12 ;  /* 0x0000000c14007986 */ /* 0x000fe6000c101d06 */
[--C-:B------:R-:W-:Y:S01]  /*0b50*/  IMAD.WIDE R24, R25, 0x4, R2.reuse ;  /* 0x0000000419187825 */ /* 0x100fe200078e0202 */
[----:B------:R-:W-:Y:S03]  /*0b60*/  STG.E.128 desc[UR6][R22.64], R16 ;  /* 0x0000001016007986 */ /* 0x000fe6000c101d06 */
[----:B------:R-:W-:Y:S01]  /*0b70*/  IMAD.WIDE R2, R27, 0x4, R2 ;  /* 0x000000041b027825 */ /* 0x000fe200078e0202 */
[----:B------:R-:W-:Y:S04]  /*0b80*/  STG.E.128 desc[UR6][R24.64], R8 ;  /* 0x0000000818007986 */ /* 0x000fe8000c101d06 */
[----:B------:R-:W-:Y:S01]  /*0b90*/  STG.E.128 desc[UR6][R2.64], R4 ;  /* 0x0000000402007986 */ /* 0x000fe2000c101d06 */
[----:B------:R-:W-:Y:S05]  /*0ba0*/  EXIT ;  /* 0x000000000000794d */ /* 0x000fea0003800000 */
.L_x_0:
[----:B------:R-:W-:-:S00]  /*0bb0*/  BRA `(.L_x_0) ;  /* 0xfffffffc00fc7947 */ /* 0x000fc0000383ffff */
[----:B------:R-:W-:-:S00]  /*0bc0*/  NOP ;  /* 0x0000000000007918 */ /* 0x000fc00000000000 */
        /* <DEDUP_REMOVED lines=11> */
.L_x_1:


//--------------------- .nv.shared.triton_poi_fused_add_convolution_2 --------------------------
	.section	.nv.shared.triton_poi_fused_add_convolution_2,"aw",@nobits
	.sectionflags	@""
	.align	16
	.zero		1024


//--------------------- .nv.constant0.triton_poi_fused_add_convolution_2 --------------------------
	.section	.nv.constant0.triton_poi_fused_add_convolution_2,"a",@progbits
	.sectionflags	@""
	.align	4
.nv.constant0.triton_poi_fused_add_convolution_2:
	.zero		568
